	.headerflags	@"EF_CUDA_TEXMODE_UNIFIED EF_CUDA_64BIT_ADDRESS EF_CUDA_ACCELERATORS EF_CUDA_SM90 EF_CUDA_VIRTUAL_SM(EF_CUDA_SM90)"
	.elftype	@"ET_EXEC"


//--------------------- .nv.info                  --------------------------
	.section	.nv.info,"",@"SHT_CUDA_INFO"
	.align	4


	//----- nvinfo : EIATTR_REGCOUNT
	.align		4
        /*0000*/ 	.byte	0x04, 0x2f
        /*0002*/ 	.short	(.L_3 - .L_2)
	.align		4
.L_2:
        /*0004*/ 	.word	index@(triton_poi_fused__native_batch_norm_legit_no_training_add_convolution_relu_25)
        /*0008*/ 	.word	0x00000020


	//----- nvinfo : EIATTR_MIN_STACK_SIZE
	.align		4
.L_3:
        /*000c*/ 	.byte	0x04, 0x12
        /*000e*/ 	.short	(.L_5 - .L_4)
	.align		4
.L_4:
        /*0010*/ 	.word	index@(triton_poi_fused__native_batch_norm_legit_no_training_add_convolution_relu_25)
        /*0014*/ 	.word	0x00000000


	//----- nvinfo : EIATTR_FRAME_SIZE
	.align		4
.L_5:
        /*0018*/ 	.byte	0x04, 0x11
        /*001a*/ 	.short	(.L_7 - .L_6)
	.align		4
.L_6:
        /*001c*/ 	.word	index@(triton_poi_fused__native_batch_norm_legit_no_training_add_convolution_relu_25)
        /*0020*/ 	.word	0x00000000


	//----- nvinfo : EIATTR_MIN_STACK_SIZE
	.align		4
.L_7:
        /*0024*/ 	.byte	0x04, 0x12
        /*0026*/ 	.short	(.L_9 - .L_8)
	.align		4
.L_8:
        /*0028*/ 	.word	index@(triton_poi_fused__native_batch_norm_legit_no_training_add_convolution_relu_25)
        /*002c*/ 	.word	0x00000000
.L_9:


//--------------------- .nv.info.triton_poi_fused__native_batch_norm_legit_no_training_add_convolution_relu_25 --------------------------
	.section	.nv.info.triton_poi_fused__native_batch_norm_legit_no_training_add_convolution_relu_25,"",@"SHT_CUDA_INFO"
	.sectionflags	@""
	.align	4


	//----- nvinfo : EIATTR_CUDA_API_VERSION
	.align		4
        /*0000*/ 	.byte	0x04, 0x37
        /*0002*/ 	.short	(.L_11 - .L_10)
.L_10:
        /*0004*/ 	.word	0x0000007c


	//----- nvinfo : EIATTR_KPARAM_INFO
	.align		4
.L_11:
        /*0008*/ 	.byte	0x04, 0x17
        /*000a*/ 	.short	(.L_13 - .L_12)
.L_12:
        /*000c*/ 	.word	0x00000000
        /*0010*/ 	.short	0x000e
        /*0012*/ 	.short	0x0070
        /*0014*/ 	.byte	0x00, 0xf0, 0x11, 0x00


	//----- nvinfo : EIATTR_KPARAM_INFO
	.align		4
.L_13:
        /*0018*/ 	.byte	0x04, 0x17
        /*001a*/ 	.short	(.L_15 - .L_14)
.L_14:
        /*001c*/ 	.word	0x00000000
        /*0020*/ 	.short	0x000d
        /*0022*/ 	.short	0x0068
        /*0024*/ 	.byte	0x00, 0xf4, 0x21, 0x00


	//----- nvinfo : EIATTR_KPARAM_INFO
	.align		4
.L_15:
        /*0028*/ 	.byte	0x04, 0x17
        /*002a*/ 	.short	(.L_17 - .L_16)
.L_16:
        /*002c*/ 	.word	0x00000000
        /*0030*/ 	.short	0x000c
        /*0032*/ 	.short	0x0060
        /*0034*/ 	.byte	0x00, 0xf4, 0x21, 0x00


	//----- nvinfo : EIATTR_KPARAM_INFO
	.align		4
.L_17:
        /*0038*/ 	.byte	0x04, 0x17
        /*003a*/ 	.short	(.L_19 - .L_18)
.L_18:
        /*003c*/ 	.word	0x00000000
        /*0040*/ 	.short	0x000b
        /*0042*/ 	.short	0x0058
        /*0044*/ 	.byte	0x00, 0xf4, 0x21, 0x00


	//----- nvinfo : EIATTR_KPARAM_INFO
	.align		4
.L_19:
        /*0048*/ 	.byte	0x04, 0x17
        /*004a*/ 	.short	(.L_21 - .L_20)
.L_20:
        /*004c*/ 	.word	0x00000000
        /*0050*/ 	.short	0x000a
        /*0052*/ 	.short	0x0050
        /*0054*/ 	.byte	0x00, 0xf4, 0x21, 0x00


	//----- nvinfo : EIATTR_KPARAM_INFO
	.align		4
.L_21:
        /*0058*/ 	.byte	0x04, 0x17
        /*005a*/ 	.short	(.L_23 - .L_22)
.L_22:
        /*005c*/ 	.word	0x00000000
        /*0060*/ 	.short	0x0009
        /*0062*/ 	.short	0x0048
        /*0064*/ 	.byte	0x00, 0xf4, 0x21, 0x00


	//----- nvinfo : EIATTR_KPARAM_INFO
	.align		4
.L_23:
        /*0068*/ 	.byte	0x04, 0x17
        /*006a*/ 	.short	(.L_25 - .L_24)
.L_24:
        /*006c*/ 	.word	0x00000000
        /*0070*/ 	.short	0x0008
        /*0072*/ 	.short	0x0040
        /*0074*/ 	.byte	0x00, 0xf4, 0x21, 0x00


	//----- nvinfo : EIATTR_KPARAM_INFO
	.align		4
.L_25:
        /*0078*/ 	.byte	0x04, 0x17
        /*007a*/ 	.short	(.L_27 - .L_26)
.L_26:
        /*007c*/ 	.word	0x00000000
        /*0080*/ 	.short	0x0007
        /*0082*/ 	.short	0x0038
        /*0084*/ 	.byte	0x00, 0xf4, 0x21, 0x00


	//----- nvinfo : EIATTR_KPARAM_INFO
	.align		4
.L_27:
        /*0088*/ 	.byte	0x04, 0x17
        /*008a*/ 	.short	(.L_29 - .L_28)
.L_28:
        /*008c*/ 	.word	0x00000000
        /*0090*/ 	.short	0x0006
        /*0092*/ 	.short	0x0030
        /*0094*/ 	.byte	0x00, 0xf4, 0x21, 0x00


	//----- nvinfo : EIATTR_KPARAM_INFO
	.align		4
.L_29:
        /*0098*/ 	.byte	0x04, 0x17
        /*009a*/ 	.short	(.L_31 - .L_30)
.L_30:
        /*009c*/ 	.word	0x00000000
        /*00a0*/ 	.short	0x0005
        /*00a2*/ 	.short	0x0028
        /*00a4*/ 	.byte	0x00, 0xf4, 0x21, 0x00


	//----- nvinfo : EIATTR_KPARAM_INFO
	.align		4
.L_31:
        /*00a8*/ 	.byte	0x04, 0x17
        /*00aa*/ 	.short	(.L_33 - .L_32)
.L_32:
        /*00ac*/ 	.word	0x00000000
        /*00b0*/ 	.short	0x0004
        /*00b2*/ 	.short	0x0020
        /*00b4*/ 	.byte	0x00, 0xf4, 0x21, 0x00


	//----- nvinfo : EIATTR_KPARAM_INFO
	.align		4
.L_33:
        /*00b8*/ 	.byte	0x04, 0x17
        /*00ba*/ 	.short	(.L_35 - .L_34)
.L_34:
        /*00bc*/ 	.word	0x00000000
        /*00c0*/ 	.short	0x0003
        /*00c2*/ 	.short	0x0018
        /*00c4*/ 	.byte	0x00, 0xf4, 0x21, 0x00


	//----- nvinfo : EIATTR_KPARAM_INFO
	.align		4
.L_35:
        /*00c8*/ 	.byte	0x04, 0x17
        /*00ca*/ 	.short	(.L_37 - .L_36)
.L_36:
        /*00cc*/ 	.word	0x00000000
        /*00d0*/ 	.short	0x0002
        /*00d2*/ 	.short	0x0010
        /*00d4*/ 	.byte	0x00, 0xf4, 0x21, 0x00


	//----- nvinfo : EIATTR_KPARAM_INFO
	.align		4
.L_37:
        /*00d8*/ 	.byte	0x04, 0x17
        /*00da*/ 	.short	(.L_39 - .L_38)
.L_38:
        /*00dc*/ 	.word	0x00000000
        /*00e0*/ 	.short	0x0001
        /*00e2*/ 	.short	0x0008
        /*00e4*/ 	.byte	0x00, 0xf4, 0x21, 0x00


	//----- nvinfo : EIATTR_KPARAM_INFO
	.align		4
.L_39:
        /*00e8*/ 	.byte	0x04, 0x17
        /*00ea*/ 	.short	(.L_41 - .L_40)
.L_40:
        /*00ec*/ 	.word	0x00000000
        /*00f0*/ 	.short	0x0000
        /*00f2*/ 	.short	0x0000
        /*00f4*/ 	.byte	0x00, 0xf4, 0x21, 0x00


	//----- nvinfo : EIATTR_SPARSE_MMA_MASK
	.align		4
.L_41:
        /*00f8*/ 	.byte	0x03, 0x50
        /*00fa*/ 	.short	0x0000


	//----- nvinfo : EIATTR_MAXREG_COUNT
	.align		4
        /*00fc*/ 	.byte	0x03, 0x1b
        /*00fe*/ 	.short	0x00ff


	//----- nvinfo : EIATTR_EXIT_INSTR_OFFSETS
	.align		4
        /*0100*/ 	.byte	0x04, 0x1c
        /*0102*/ 	.short	(.L_43 - .L_42)


	//   ....[0]....
.L_42:
        /*0104*/ 	.word	0x00000870


	//   ....[1]....
        /*0108*/ 	.word	0x00000890


	//----- nvinfo : EIATTR_REQNTID
	.align		4
.L_43:
        /*010c*/ 	.byte	0x04, 0x10
        /*010e*/ 	.short	(.L_45 - .L_44)
.L_44:
        /*0110*/ 	.word	0x00000080
        /*0114*/ 	.word	0x00000001
        /*0118*/ 	.word	0x00000001


	//----- nvinfo : EIATTR_CBANK_PARAM_SIZE
	.align		4
.L_45:
        /*011c*/ 	.byte	0x03, 0x19
        /*011e*/ 	.short	0x0074


	//----- nvinfo : EIATTR_PARAM_CBANK
	.align		4
        /*0120*/ 	.byte	0x04, 0x0a
        /*0122*/ 	.short	(.L_47 - .L_46)
	.align		4
.L_46:
        /*0124*/ 	.word	index@(.nv.constant0.triton_poi_fused__native_batch_norm_legit_no_training_add_convolution_relu_25)
        /*0128*/ 	.short	0x0210
        /*012a*/ 	.short	0x0074


	//----- nvinfo : EIATTR_SW_WAR
	.align		4
.L_47:
        /*012c*/ 	.byte	0x04, 0x36
        /*012e*/ 	.short	(.L_49 - .L_48)
.L_48:
        /*0130*/ 	.word	0x00000008
.L_49:


//--------------------- .nv.callgraph             --------------------------
	.section	.nv.callgraph,"",@"SHT_CUDA_CALLGRAPH"
	.align	4
	.sectionentsize	8
	.align		4
        /*0000*/ 	.word	0x00000000
	.align		4
        /*0004*/ 	.word	0xffffffff
	.align		4
        /*0008*/ 	.word	0x00000000
	.align		4
        /*000c*/ 	.word	0xfffffffe
	.align		4
        /*0010*/ 	.word	0x00000000
	.align		4
        /*0014*/ 	.word	0xfffffffd
	.align		4
        /*0018*/ 	.word	0x00000000
	.align		4
        /*001c*/ 	.word	0xfffffffc


//--------------------- .nv.constant4             --------------------------
	.section	.nv.constant4,"a",@progbits
	.align	8
	.align		8
.nv.constant4:
        /*0000*/ 	.dword	_$_str
	.align		8
        /*0008*/ 	.dword	_$_str_$_2


//--------------------- .text.triton_poi_fused__native_batch_norm_legit_no_training_add_convolution_relu_25 --------------------------
	.section	.text.triton_poi_fused__native_batch_norm_legit_no_training_add_convolution_relu_25,"ax",@progbits
	.align	128
        .global         triton_poi_fused__native_batch_norm_legit_no_training_add_convolution_relu_25
        .type           triton_poi_fused__native_batch_norm_legit_no_training_add_convolution_relu_25,@function
        .size           triton_poi_fused__native_batch_norm_legit_no_training_add_convolution_relu_25,(.L_x_1 - triton_poi_fused__native_batch_norm_legit_no_training_add_convolution_relu_25)
        .other          triton_poi_fused__native_batch_norm_legit_no_training_add_convolution_relu_25,@"STO_CUDA_ENTRY STV_DEFAULT"
triton_poi_fused__native_batch_norm_legit_no_training_add_convolution_relu_25:
.text.triton_poi_fused__native_batch_norm_legit_no_training_add_convolution_relu_25:
[----:B------:R-:W0:Y:S01]  /*0000*/  LDC R1, c[0x0][0x28] ;  /* 0x00000a00ff017b82 */ /* 0x000e220000000800 */
[----:B------:R-:W1:Y:S07]  /*0010*/  S2R R0, SR_TID.X ;  /* 0x0000000000007919 */ /* 0x000e6e0000002100 */
[----:B------:R-:W2:Y:S01]  /*0020*/  LDC.64 R6, c[0x0][0x230] ;  /* 0x00008c00ff067b82 */ /* 0x000ea20000000a00 */
[----:B------:R-:W-:Y:S01]  /*0030*/  ULDC.64 UR4, c[0x0][0x208] ;  /* 0x0000820000047ab9 */ /* 0x000fe20000000a00 */
[----:B------:R-:W3:Y:S06]  /*0040*/  S2R R5, SR_CTAID.X ;  /* 0x0000000000057919 */ /* 0x000eec0000002500 */
[----:B------:R-:W4:Y:S08]  /*0050*/  LDC.64 R20, c[0x0][0x258] ;  /* 0x00009600ff147b82 */ /* 0x000f300000000a00 */
[----:B------:R-:W5:Y:S08]  /*0060*/  LDC.64 R22, c[0x0][0x220] ;  /* 0x00008800ff167b82 */ /* 0x000f700000000a00 */
[----:B------:R-:W5:Y:S01]  /*0070*/  LDC.64 R24, c[0x0][0x228] ;  /* 0x00008a00ff187b82 */ /* 0x000f620000000a00 */
[----:B-1----:R-:W-:-:S07]  /*0080*/  SHF.L.U32 R0, R0, 0x1, RZ ;  /* 0x0000000100007819 */ /* 0x002fce00000006ff */
[----:B------:R-:W1:Y:S01]  /*0090*/  LDC.64 R16, c[0x0][0x240] ;  /* 0x00009000ff107b82 */ /* 0x000e620000000a00 */
[----:B---3--:R-:W-:Y:S02]  /*00a0*/  SHF.R.S32.HI R3, RZ, 0x17, R5 ;  /* 0x00000017ff037819 */ /* 0x008fe40000011405 */
[----:B------:R-:W-:Y:S02]  /*00b0*/  LOP3.LUT R0, R0, 0xfe, RZ, 0xc0, !PT ;  /* 0x000000fe00007812 */ /* 0x000fe400078ec0ff */
[----:B------:R-:W-:-:S03]  /*00c0*/  SGXT R3, R3, 0x1 ;  /* 0x000000010303781a */ /* 0x000fc60000000200 */
[----:B------:R-:W3:Y:S01]  /*00d0*/  LDC.64 R26, c[0x0][0x238] ;  /* 0x00008e00ff1a7b82 */ /* 0x000ee20000000a00 */
[----:B------:R-:W-:-:S04]  /*00e0*/  LEA R0, R5, R0, 0x8 ;  /* 0x0000000005007211 */ /* 0x000fc800078e40ff */
[----:B------:R-:W-:Y:S02]  /*00f0*/  LEA.HI R3, R3, R0, RZ, 0x9 ;  /* 0x0000000003037211 */ /* 0x000fe400078f48ff */
[----:B------:R-:W-:Y:S02]  /*0100*/  ISETP.GE.AND P0, PT, R0, 0x800, PT ;  /* 0x000008000000780c */ /* 0x000fe40003f06270 */
[----:B------:R-:W-:Y:S02]  /*0110*/  CS2R R12, SRZ ;  /* 0x00000000000c7805 */ /* 0x000fe4000001ff00 */
[----:B------:R-:W-:Y:S02]  /*0120*/  LOP3.LUT R3, R3, 0xfffffe00, RZ, 0xc0, !PT ;  /* 0xfffffe0003037812 */ /* 0x000fe400078ec0ff */
[----:B------:R-:W-:Y:S01]  /*0130*/  CS2R R10, SRZ ;  /* 0x00000000000a7805 */ /* 0x000fe2000001ff00 */
[----:B------:R-:W1:Y:S01]  /*0140*/  LDC.64 R28, c[0x0][0x250] ;  /* 0x00009400ff1c7b82 */ /* 0x000e620000000a00 */
[----:B------:R-:W-:-:S02]  /*0150*/  IADD3 R9, R0, -R3, RZ ;  /* 0x8000000300097210 */ /* 0x000fc40007ffe0ff */
[----:B------:R-:W-:-:S03]  /*0160*/  CS2R R2, SRZ ;  /* 0x0000000000027805 */ /* 0x000fc6000001ff00 */
[C---:B--2---:R-:W-:Y:S01]  /*0170*/  IMAD.WIDE R6, R9.reuse, 0x4, R6 ;  /* 0x0000000409067825 */ /* 0x044fe200078e0206 */
[----:B------:R-:W-:Y:S01]  /*0180*/  CS2R R4, SRZ ;  /* 0x0000000000047805 */ /* 0x000fe2000001ff00 */
[----:B------:R-:W2:Y:S03]  /*0190*/  LDC.64 R14, c[0x0][0x248] ;  /* 0x00009200ff0e7b82 */ /* 0x000ea60000000a00 */
[----:B------:R-:W2:Y:S01]  /*01a0*/  @!P0 LDG.E.EL.64 R2, desc[UR4][R6.64] ;  /* 0x0000000406028981 */ /* 0x000ea2000c2e1b00 */
[----:B----4-:R-:W-:-:S05]  /*01b0*/  IMAD.WIDE R20, R9, 0x4, R20 ;  /* 0x0000000409147825 */ /* 0x010fca00078e0214 */
[----:B------:R5:W4:Y:S01]  /*01c0*/  @!P0 LDG.E.EL.64 R4, desc[UR4][R20.64] ;  /* 0x0000000414048981 */ /* 0x000b22000c2e1b00 */
[----:B------:R-:W-:Y:S01]  /*01d0*/  CS2R R18, SRZ ;  /* 0x0000000000127805 */ /* 0x000fe2000001ff00 */
[----:B-----5:R-:W-:-:S04]  /*01e0*/  IMAD.WIDE R20, R9, 0x4, R22 ;  /* 0x0000000409147825 */ /* 0x020fc800078e0216 */
[C---:B0-----:R-:W-:Y:S01]  /*01f0*/  IMAD.WIDE R22, R9.reuse, 0x4, R24 ;  /* 0x0000000409167825 */ /* 0x041fe200078e0218 */
[----:B------:R-:W5:Y:S01]  /*0200*/  @!P0 LDG.E.EL.64 R12, desc[UR4][R20.64] ;  /* 0x00000004140c8981 */ /* 0x000f62000c2e1b00 */
[----:B------:R-:W-:Y:S02]  /*0210*/  CS2R R6, SRZ ;  /* 0x0000000000067805 */ /* 0x000fe4000001ff00 */
[C---:B---3--:R-:W-:Y:S01]  /*0220*/  IMAD.WIDE R24, R9.reuse, 0x4, R26 ;  /* 0x0000000409187825 */ /* 0x048fe200078e021a */
[----:B------:R1:W3:Y:S01]  /*0230*/  @!P0 LDG.E.EL.64 R10, desc[UR4][R22.64] ;  /* 0x00000004160a8981 */ /* 0x0002e2000c2e1b00 */
[----:B------:R-:W0:Y:S03]  /*0240*/  LDC.64 R26, c[0x0][0x268] ;  /* 0x00009a00ff1a7b82 */ /* 0x000e260000000a00 */
[----:B------:R1:W3:Y:S02]  /*0250*/  @!P0 LDG.E.EL.64 R18, desc[UR4][R24.64] ;  /* 0x0000000418128981 */ /* 0x0002e4000c2e1b00 */
[----:B-1----:R-:W-:-:S03]  /*0260*/  IMAD.WIDE R22, R9, 0x4, R16 ;  /* 0x0000000409167825 */ /* 0x002fc600078e0210 */
[----:B------:R-:W1:Y:S02]  /*0270*/  LDC.64 R24, c[0x0][0x260] ;  /* 0x00009800ff187b82 */ /* 0x000e640000000a00 */
[----:B------:R0:W3:Y:S01]  /*0280*/  @!P0 LDG.E.EL.64 R6, desc[UR4][R22.64] ;  /* 0x0000000416068981 */ /* 0x0000e2000c2e1b00 */
[----:B------:R-:W-:-:S04]  /*0290*/  IMAD.WIDE R28, R9, 0x4, R28 ;  /* 0x00000004091c7825 */ /* 0x000fc800078e021c */
[----:B--2---:R-:W-:-:S04]  /*02a0*/  IMAD.WIDE R14, R9, 0x4, R14 ;  /* 0x00000004090e7825 */ /* 0x004fc800078e020e */
[----:B0-----:R-:W-:-:S04]  /*02b0*/  IMAD.WIDE R26, R9, 0x4, R26 ;  /* 0x00000004091a7825 */ /* 0x001fc800078e021a */
[----:B-1----:R-:W-:-:S04]  /*02c0*/  IMAD.WIDE R24, R9, 0x4, R24 ;  /* 0x0000000409187825 */ /* 0x002fc800078e0218 */
[----:B------:R-:W-:-:S04]  /*02d0*/  FADD R2, R2, 9.9999997473787516356e-06 ;  /* 0x3727c5ac02027421 */ /* 0x000fc80000000000 */
[----:B------:R-:W0:Y:S01]  /*02e0*/  MUFU.SQRT R21, R2 ;  /* 0x0000000200157308 */ /* 0x000e220000002000 */
[----:B----4-:R-:W-:Y:S01]  /*02f0*/  FADD R20, R4, 9.9999997473787516356e-06 ;  /* 0x3727c5ac04147421 */ /* 0x010fe20000000000 */
[----:B------:R-:W-:-:S06]  /*0300*/  FADD R8, R5, 9.9999997473787516356e-06 ;  /* 0x3727c5ac05087421 */ /* 0x000fcc0000000000 */
[----:B------:R-:W1:Y:S08]  /*0310*/  MUFU.SQRT R20, R20 ;  /* 0x0000001400147308 */ /* 0x000e700000002000 */
[----:B------:R-:W2:Y:S01]  /*0320*/  MUFU.SQRT R22, R8 ;  /* 0x0000000800167308 */ /* 0x000ea20000002000 */
[C---:B0-----:R-:W-:Y:S02]  /*0330*/  FSETP.GT.AND P1, PT, R21.reuse, 8.50705917302346158658e+37, PT ;  /* 0x7e8000001500780b */ /* 0x041fe40003f24000 */
[----:B------:R-:W-:-:S02]  /*0340*/  FSETP.GEU.AND P4, PT, R21, 1.175494350822287508e-38, PT ;  /* 0x008000001500780b */ /* 0x000fc40003f8e000 */
[C---:B-1----:R-:W-:Y:S02]  /*0350*/  FSETP.GT.AND P2, PT, R20.reuse, 8.50705917302346158658e+37, PT ;  /* 0x7e8000001400780b */ /* 0x042fe40003f44000 */
[----:B------:R-:W-:Y:S02]  /*0360*/  FSETP.GEU.AND P5, PT, R20, 1.175494350822287508e-38, PT ;  /* 0x008000001400780b */ /* 0x000fe40003fae000 */
[----:B--2---:R-:W-:-:S05]  /*0370*/  FSETP.GT.AND P3, PT, R22, 8.50705917302346158658e+37, PT ;  /* 0x7e8000001600780b */ /* 0x004fca0003f64000 */
[----:B------:R-:W-:Y:S01]  /*0380*/  @P1 FMUL R21, R21, 0.25 ;  /* 0x3e80000015151820 */ /* 0x000fe20000400000 */
[----:B------:R-:W-:Y:S02]  /*0390*/  FSETP.GEU.AND P6, PT, R22, 1.175494350822287508e-38, PT ;  /* 0x008000001600780b */ /* 0x000fe40003fce000 */
[----:B------:R-:W-:Y:S01]  /*03a0*/  CS2R R4, SRZ ;  /* 0x0000000000047805 */ /* 0x000fe2000001ff00 */
[----:B------:R-:W-:Y:S01]  /*03b0*/  @!P4 FMUL R21, R21, 16777216 ;  /* 0x4b8000001515c820 */ /* 0x000fe20000400000 */
[----:B------:R-:W-:Y:S01]  /*03c0*/  HFMA2.MMA R2, -RZ, RZ, 1.625, 0 ;  /* 0x3e800000ff027435 */ /* 0x000fe200000001ff */
[----:B------:R-:W-:-:S03]  /*03d0*/  @P2 FMUL R20, R20, 0.25 ;  /* 0x3e80000014142820 */ /* 0x000fc60000400000 */
[----:B------:R0:W2:Y:S01]  /*03e0*/  @!P0 LDG.E.EL.64 R4, desc[UR4][R28.64] ;  /* 0x000000041c048981 */ /* 0x0000a2000c2e1b00 */
[----:B------:R-:W1:Y:S01]  /*03f0*/  MUFU.RCP R21, R21 ;  /* 0x0000001500157308 */ /* 0x000e620000001000 */
[----:B------:R-:W-:Y:S01]  /*0400*/  @P3 FMUL R22, R22, 0.25 ;  /* 0x3e80000016163820 */ /* 0x000fe20000400000 */
[----:B------:R-:W-:-:S03]  /*0410*/  @!P5 FMUL R20, R20, 16777216 ;  /* 0x4b8000001414d820 */ /* 0x000fc60000400000 */
[----:B------:R-:W-:Y:S01]  /*0420*/  @!P6 FMUL R22, R22, 16777216 ;  /* 0x4b8000001616e820 */ /* 0x000fe20000400000 */
[----:B0-----:R-:W0:Y:S01]  /*0430*/  LDC.64 R28, c[0x0][0x210] ;  /* 0x00008400ff1c7b82 */ /* 0x001e220000000a00 */
[----:B------:R-:W-:Y:S02]  /*0440*/  FSEL R23, R2, 1, P1 ;  /* 0x3f80000002177808 */ /* 0x000fe40000800000 */
[----:B------:R-:W-:Y:S01]  /*0450*/  CS2R R8, SRZ ;  /* 0x0000000000087805 */ /* 0x000fe2000001ff00 */
[----:B------:R-:W-:Y:S02]  /*0460*/  MUFU.RCP R20, R20 ;  /* 0x0000001400147308 */ /* 0x000fe40000001000 */
[----:B------:R-:W-:-:S03]  /*0470*/  @!P4 FMUL R23, R23, 16777216 ;  /* 0x4b8000001717c820 */ /* 0x000fc60000400000 */
[----:B------:R4:W2:Y:S03]  /*0480*/  @!P0 LDG.E.EL.64 R8, desc[UR4][R26.64] ;  /* 0x000000041a088981 */ /* 0x0008a6000c2e1b00 */
[----:B------:R-:W0:Y:S01]  /*0490*/  MUFU.RCP R22, R22 ;  /* 0x0000001600167308 */ /* 0x000e220000001000 */
[----:B-1----:R-:W-:Y:S01]  /*04a0*/  FMUL R23, R21, R23 ;  /* 0x0000001715177220 */ /* 0x002fe20000400000 */
[C---:B------:R-:W-:Y:S02]  /*04b0*/  FSEL R21, R2.reuse, 1, P3 ;  /* 0x3f80000002157808 */ /* 0x040fe40001800000 */
[----:B----4-:R-:W-:-:S03]  /*04c0*/  FSEL R27, R2, 1, P2 ;  /* 0x3f800000021b7808 */ /* 0x010fc60001000000 */
[----:B------:R-:W-:Y:S02]  /*04d0*/  @!P6 FMUL R21, R21, 16777216 ;  /* 0x4b8000001515e820 */ /* 0x000fe40000400000 */
[----:B------:R-:W-:Y:S01]  /*04e0*/  @!P5 FMUL R27, R27, 16777216 ;  /* 0x4b8000001b1bd820 */ /* 0x000fe20000400000 */
[----:B0-----:R-:W-:-:S04]  /*04f0*/  IMAD.WIDE R28, R0, 0x4, R28 ;  /* 0x00000004001c7825 */ /* 0x001fc800078e021c */
[----:B------:R-:W-:Y:S01]  /*0500*/  FMUL R26, R22, R21 ;  /* 0x00000015161a7220 */ /* 0x000fe20000400000 */
[----:B------:R-:W-:Y:S01]  /*0510*/  FMUL R27, R20, R27 ;  /* 0x0000001b141b7220 */ /* 0x000fe20000400000 */
[----:B------:R-:W-:-:S06]  /*0520*/  CS2R R20, SRZ ;  /* 0x0000000000147805 */ /* 0x000fcc000001ff00 */
[----:B------:R-:W5:Y:S01]  /*0530*/  @!P0 LDG.E.64 R20, desc[UR4][R28.64] ;  /* 0x000000041c148981 */ /* 0x000f62000c1e1b00 */
[----:B------:R-:W-:-:S06]  /*0540*/  CS2R R16, SRZ ;  /* 0x0000000000107805 */ /* 0x000fcc000001ff00 */
[----:B------:R0:W4:Y:S02]  /*0550*/  @!P0 LDG.E.EL.64 R16, desc[UR4][R14.64] ;  /* 0x000000040e108981 */ /* 0x000124000c2e1b00 */
[----:B0-----:R-:W-:-:S06]  /*0560*/  CS2R R14, SRZ ;  /* 0x00000000000e7805 */ /* 0x001fcc000001ff00 */
[----:B------:R0:W2:Y:S01]  /*0570*/  @!P0 LDG.E.EL.64 R14, desc[UR4][R24.64] ;  /* 0x00000004180e8981 */ /* 0x0000a2000c2e1b00 */
[----:B-----5:R-:W-:-:S04]  /*0580*/  FADD R12, R12, R20 ;  /* 0x000000140c0c7221 */ /* 0x020fc80000000000 */
[----:B---3--:R-:W-:-:S04]  /*0590*/  FADD R10, R12, -R10 ;  /* 0x8000000a0c0a7221 */ /* 0x008fc80000000000 */
[----:B0-----:R-:W-:Y:S02]  /*05a0*/  FMUL R25, R23, R10 ;  /* 0x0000000a17197220 */ /* 0x001fe40000400000 */
[----:B------:R-:W0:Y:S02]  /*05b0*/  LDC.64 R22, c[0x0][0x218] ;  /* 0x00008600ff167b82 */ /* 0x000e240000000a00 */
[----:B------:R-:W-:Y:S01]  /*05c0*/  FFMA R6, R25, R18, R6 ;  /* 0x0000001219067223 */ /* 0x000fe20000000006 */
[----:B------:R-:W-:Y:S01]  /*05d0*/  CS2R R24, SRZ ;  /* 0x0000000000187805 */ /* 0x000fe2000001ff00 */
[----:B0-----:R-:W-:-:S05]  /*05e0*/  IMAD.WIDE R22, R0, 0x4, R22 ;  /* 0x0000000400167825 */ /* 0x001fca00078e0216 */
[----:B------:R-:W4:Y:S01]  /*05f0*/  @!P0 LDG.E.64 R24, desc[UR4][R22.64] ;  /* 0x0000000416188981 */ /* 0x000f22000c1e1b00 */
[----:B------:R-:W-:-:S04]  /*0600*/  FADD R10, R3, 9.9999997473787516356e-06 ;  /* 0x3727c5ac030a7421 */ /* 0x000fc80000000000 */
[----:B------:R-:W0:Y:S02]  /*0610*/  MUFU.SQRT R3, R10 ;  /* 0x0000000a00037308 */ /* 0x000e240000002000 */
[C---:B0-----:R-:W-:Y:S02]  /*0620*/  FSETP.GT.AND P1, PT, R3.reuse, 8.50705917302346158658e+37, PT ;  /* 0x7e8000000300780b */ /* 0x041fe40003f24000 */
[----:B------:R-:W-:-:S11]  /*0630*/  FSETP.GEU.AND P2, PT, R3, 1.175494350822287508e-38, PT ;  /* 0x008000000300780b */ /* 0x000fd60003f4e000 */
[----:B------:R-:W-:-:S04]  /*0640*/  @P1 FMUL R3, R3, 0.25 ;  /* 0x3e80000003031820 */ /* 0x000fc80000400000 */
[----:B------:R-:W-:-:S06]  /*0650*/  @!P2 FMUL R3, R3, 16777216 ;  /* 0x4b8000000303a820 */ /* 0x000fcc0000400000 */
[----:B------:R-:W0:Y:S01]  /*0660*/  MUFU.RCP R3, R3 ;  /* 0x0000000300037308 */ /* 0x000e220000001000 */
[----:B------:R-:W-:Y:S01]  /*0670*/  FSEL R2, R2, 1, P1 ;  /* 0x3f80000002027808 */ /* 0x000fe20000800000 */
[----:B------:R-:W-:Y:S02]  /*0680*/  FADD R13, R13, R21 ;  /* 0x000000150d0d7221 */ /* 0x000fe40000000000 */
[----:B------:R-:W1:Y:S02]  /*0690*/  LDC.64 R20, c[0x0][0x270] ;  /* 0x00009c00ff147b82 */ /* 0x000e640000000a00 */
[----:B------:R-:W-:Y:S01]  /*06a0*/  @!P2 FMUL R2, R2, 16777216 ;  /* 0x4b8000000202a820 */ /* 0x000fe20000400000 */
[----:B------:R-:W-:Y:S01]  /*06b0*/  FADD R11, R13, -R11 ;  /* 0x8000000b0d0b7221 */ /* 0x000fe20000000000 */
[----:B------:R-:W-:-:S04]  /*06c0*/  FSETP.GEU.AND P2, PT, R6, RZ, PT ;  /* 0x000000ff0600720b */ /* 0x000fc80003f4e000 */
[----:B------:R-:W-:Y:S01]  /*06d0*/  FSEL R6, R6, RZ, P2 ;  /* 0x000000ff06067208 */ /* 0x000fe20001000000 */
[----:B------:R3:W-:Y:S01]  /*06e0*/  @!P0 STG.E.64 desc[UR4][R28.64], R12 ;  /* 0x0000000c1c008986 */ /* 0x0007e2000c101b04 */
[----:B-1----:R-:W-:-:S04]  /*06f0*/  IMAD.WIDE R20, R0, 0x4, R20 ;  /* 0x0000000400147825 */ /* 0x002fc800078e0214 */
[----:B----4-:R-:W-:Y:S01]  /*0700*/  FADD R16, R16, R24 ;  /* 0x0000001810107221 */ /* 0x010fe20000000000 */
[----:B------:R-:W-:-:S03]  /*0710*/  FADD R17, R17, R25 ;  /* 0x0000001911117221 */ /* 0x000fc60000000000 */
[----:B--2---:R-:W-:Y:S01]  /*0720*/  FADD R18, R16, -R4 ;  /* 0x8000000410127221 */ /* 0x004fe20000000000 */
[----:B0-----:R-:W-:Y:S02]  /*0730*/  FMUL R4, R3, R2 ;  /* 0x0000000203047220 */ /* 0x001fe40000400000 */
[----:B------:R-:W0:Y:S01]  /*0740*/  LDC.64 R2, c[0x0][0x278] ;  /* 0x00009e00ff027b82 */ /* 0x000e220000000a00 */
[----:B------:R-:W-:Y:S01]  /*0750*/  FADD R5, R17, -R5 ;  /* 0x8000000511057221 */ /* 0x000fe20000000000 */
[----:B------:R-:W-:Y:S01]  /*0760*/  FMUL R4, R4, R11 ;  /* 0x0000000b04047220 */ /* 0x000fe20000400000 */
[----:B------:R-:W-:Y:S02]  /*0770*/  FMUL R27, R27, R18 ;  /* 0x000000121b1b7220 */ /* 0x000fe40000400000 */
[----:B------:R-:W-:Y:S01]  /*0780*/  FMUL R26, R26, R5 ;  /* 0x000000051a1a7220 */ /* 0x000fe20000400000 */
[----:B------:R-:W-:Y:S01]  /*0790*/  FFMA R4, R4, R19, R7 ;  /* 0x0000001304047223 */ /* 0x000fe20000000007 */
[----:B------:R-:W-:-:S02]  /*07a0*/  FFMA R8, R27, R14, R8 ;  /* 0x0000000e1b087223 */ /* 0x000fc40000000008 */
[----:B------:R-:W-:Y:S02]  /*07b0*/  FFMA R9, R26, R15, R9 ;  /* 0x0000000f1a097223 */ /* 0x000fe40000000009 */
[----:B------:R-:W-:Y:S02]  /*07c0*/  FSETP.GEU.AND P4, PT, R4, RZ, PT ;  /* 0x000000ff0400720b */ /* 0x000fe40003f8e000 */
[----:B------:R-:W-:Y:S02]  /*07d0*/  FSETP.GEU.AND P1, PT, R8, RZ, PT ;  /* 0x000000ff0800720b */ /* 0x000fe40003f2e000 */
[----:B------:R-:W-:Y:S02]  /*07e0*/  FSETP.GEU.AND P3, PT, R9, RZ, PT ;  /* 0x000000ff0900720b */ /* 0x000fe40003f6e000 */
[----:B------:R-:W-:Y:S02]  /*07f0*/  FSEL R7, R4, RZ, P4 ;  /* 0x000000ff04077208 */ /* 0x000fe40002000000 */
[----:B------:R-:W-:-:S02]  /*0800*/  FSEL R5, R8, RZ, P1 ;  /* 0x000000ff08057208 */ /* 0x000fc40000800000 */
[----:B------:R-:W-:Y:S01]  /*0810*/  FSEL R8, R9, RZ, P3 ;  /* 0x000000ff09087208 */ /* 0x000fe20001800000 */
[----:B------:R1:W-:Y:S02]  /*0820*/  @!P0 STG.E.64 desc[UR4][R20.64], R6 ;  /* 0x0000000614008986 */ /* 0x0003e4000c101b04 */
[----:B------:R-:W-:Y:S02]  /*0830*/  FADD R4, R6, R5 ;  /* 0x0000000506047221 */ /* 0x000fe40000000000 */
[----:B------:R1:W-:Y:S01]  /*0840*/  @!P0 STG.E.64 desc[UR4][R22.64], R16 ;  /* 0x0000001016008986 */ /* 0x0003e2000c101b04 */
[----:B------:R-:W-:Y:S01]  /*0850*/  FADD R5, R7, R8 ;  /* 0x0000000807057221 */ /* 0x000fe20000000000 */
[----:B0-----:R-:W-:Y:S01]  /*0860*/  IMAD.WIDE R2, R0, 0x4, R2 ;  /* 0x0000000400027825 */ /* 0x001fe200078e0202 */
[----:B---3--:R-:W-:Y:S06]  /*0870*/  @P0 EXIT ;  /* 0x000000000000094d */ /* 0x008fec0003800000 */
[----:B------:R-:W-:Y:S01]  /*0880*/  STG.E.64 desc[UR4][R2.64], R4 ;  /* 0x0000000402007986 */ /* 0x000fe2000c101b04 */
[----:B------:R-:W-:Y:S05]  /*0890*/  EXIT ;  /* 0x000000000000794d */ /* 0x000fea0003800000 */
.L_x_0:
[----:B------:R-:W-:-:S00]  /*08a0*/  BRA `(.L_x_0) ;  /* 0xfffffffc00fc7947 */ /* 0x000fc0000383ffff */
[----:B------:R-:W-:-:S00]  /*08b0*/  NOP ;  /* 0x0000000000007918 */ /* 0x000fc00000000000 */
        /* <DEDUP_REMOVED lines=12> */
.L_x_1:


//--------------------- .nv.global.init           --------------------------
	.section	.nv.global.init,"aw",@progbits
.nv.global.init:
	.type		_$_str,@object
	.size		_$_str,(_$_str_$_2 - _$_str)
_$_str:
        /*0000*/ 	.byte	0x5f, 0x5f, 0x43, 0x55, 0x44, 0x41, 0x5f, 0x46, 0x54, 0x5a, 0x00
	.type		_$_str_$_2,@object
	.size		_$_str_$_2,(.L_1 - _$_str_$_2)
_$_str_$_2:
        /*000b*/ 	.byte	0x5f, 0x5f, 0x43, 0x55, 0x44, 0x41, 0x5f, 0x50, 0x52, 0x45, 0x43, 0x5f, 0x53, 0x51, 0x52, 0x54
        /*001b*/ 	.byte	0x00
.L_1:


//--------------------- .nv.constant0.triton_poi_fused__native_batch_norm_legit_no_training_add_convolution_relu_25 --------------------------
	.section	.nv.constant0.triton_poi_fused__native_batch_norm_legit_no_training_add_convolution_relu_25,"a",@progbits
	.sectionflags	@""
	.align	4
.nv.constant0.triton_poi_fused__native_batch_norm_legit_no_training_add_convolution_relu_25:
	.zero		644
